//
// Generated by NVIDIA NVVM Compiler
//
// Compiler Build ID: CL-36424714
// Cuda compilation tools, release 13.0, V13.0.88
// Based on NVVM 20.0.0
//

.version 9.0
.target sm_100
.address_size 64

	// .globl	_Z11dot_productPiS_S_
// _ZZ11dot_productPiS_S_E4temp has been demoted

.visible .entry _Z11dot_productPiS_S_(
	.param .u64 .ptr .align 1 _Z11dot_productPiS_S__param_0,
	.param .u64 .ptr .align 1 _Z11dot_productPiS_S__param_1,
	.param .u64 .ptr .align 1 _Z11dot_productPiS_S__param_2
)
{
	.reg .pred 	%p<2>;
	.reg .b32 	%r<19>;
	.reg .b64 	%rd<10>;
	// demoted variable
	.shared .align 4 .b8 _ZZ11dot_productPiS_S_E4temp[16];
	ld.param.u64 	%rd2, [_Z11dot_productPiS_S__param_0];
	ld.param.u64 	%rd3, [_Z11dot_productPiS_S__param_1];
	ld.param.u64 	%rd1, [_Z11dot_productPiS_S__param_2];
	cvta.to.global.u64 	%rd4, %rd3;
	cvta.to.global.u64 	%rd5, %rd2;
	mov.u32 	%r1, %tid.x;
	mov.u32 	%r2, %ctaid.x;
	mov.u32 	%r3, %ntid.x;
	mad.lo.s32 	%r4, %r2, %r3, %r1;
	mul.wide.s32 	%rd6, %r4, 4;
	add.s64 	%rd7, %rd5, %rd6;
	ld.global.u32 	%r5, [%rd7];
	add.s64 	%rd8, %rd4, %rd6;
	ld.global.u32 	%r6, [%rd8];
	mul.lo.s32 	%r7, %r6, %r5;
	shl.b32 	%r8, %r1, 2;
	mov.u32 	%r9, _ZZ11dot_productPiS_S_E4temp;
	add.s32 	%r10, %r9, %r8;
	st.shared.u32 	[%r10], %r7;
	bar.sync 	0;
	setp.ne.s32 	%p1, %r1, 0;
	@%p1 bra 	$L__BB0_2;
	cvta.to.global.u64 	%rd9, %rd1;
	ld.shared.u32 	%r11, [_ZZ11dot_productPiS_S_E4temp];
	ld.shared.u32 	%r12, [_ZZ11dot_productPiS_S_E4temp+4];
	add.s32 	%r13, %r12, %r11;
	ld.shared.u32 	%r14, [_ZZ11dot_productPiS_S_E4temp+8];
	add.s32 	%r15, %r14, %r13;
	ld.shared.u32 	%r16, [_ZZ11dot_productPiS_S_E4temp+12];
	add.s32 	%r17, %r16, %r15;
	atom.global.add.u32 	%r18, [%rd9], %r17;
$L__BB0_2:
	ret;

}


// ===== COMPILED SASS (sm_100) =====

	.target	sm_100

	.elftype	@"ET_EXEC"


//--------------------- .note.nv.tkinfo           --------------------------
	.section	.note.nv.tkinfo,"",@"SHT_NOTE"
	.sectionflags	@"SHF_NOTE_NV_TKINFO"
	.tkinfo
        /*0018*/ 	.word	0x00000002
        /*0030*/ 	.string	""
        /*0030*/ 	.string	"ptxas"
        /*0030*/ 	.string	"Cuda compilation tools, release 13.0, V13.0.88"
        /*0030*/ 	.string	"Build cuda_13.0.r13.0/compiler.36424714_0"
        /*0030*/ 	.string	"-arch sm_100 -m 64 "



//--------------------- .note.nv.cuinfo           --------------------------
	.section	.note.nv.cuinfo,"",@"SHT_NOTE"
	.sectionflags	@"SHF_NOTE_NV_CUINFO"
        /*0018*/ 	.short	0x0002
        /*001a*/ 	.short	0x0064
        /*001c*/ 	.short	0x0082
	.zero		2


//--------------------- .nv.info                  --------------------------
	.section	.nv.info,"",@"SHT_CUDA_INFO"
	.align	4


	//----- nvinfo : EIATTR_REGCOUNT
	.align		4
        /*0000*/ 	.byte	0x04, 0x2f
        /*0002*/ 	.short	(.L_1 - .L_0)
	.align		4
.L_0:
        /*0004*/ 	.word	index@(_Z11dot_productPiS_S_)
        /*0008*/ 	.word	0x0000000a


	//----- nvinfo : EIATTR_FRAME_SIZE
	.align		4
.L_1:
        /*000c*/ 	.byte	0x04, 0x11
        /*000e*/ 	.short	(.L_3 - .L_2)
	.align		4
.L_2:
        /*0010*/ 	.word	index@(_Z11dot_productPiS_S_)
        /*0014*/ 	.word	0x00000000


	//----- nvinfo : EIATTR_MIN_STACK_SIZE
	.align		4
.L_3:
        /*0018*/ 	.byte	0x04, 0x12
        /*001a*/ 	.short	(.L_5 - .L_4)
	.align		4
.L_4:
        /*001c*/ 	.word	index@(_Z11dot_productPiS_S_)
        /*0020*/ 	.word	0x00000000
.L_5:


//--------------------- .nv.compat                --------------------------
	.section	.nv.compat,"",@"SHT_CUDA_COMPAT_INFO"
	.align	4
        /*0000*/ 	.byte	0x02, 0x09, 0x00, 0x00, 0x02, 0x02, 0x01, 0x00, 0x02, 0x05, 0x05, 0x00, 0x03, 0x07, 0x01, 0x01
        /*0010*/ 	.byte	0x02, 0x03, 0x00, 0x00, 0x02, 0x06, 0x01, 0x00, 0x04, 0x0b, 0x08, 0x00, 0x09, 0x00, 0x00, 0x00
        /*0020*/ 	.byte	0x00, 0x00, 0x00, 0x00


//--------------------- .nv.info._Z11dot_productPiS_S_ --------------------------
	.section	.nv.info._Z11dot_productPiS_S_,"",@"SHT_CUDA_INFO"
	.sectionflags	@""
	.align	4


	//----- nvinfo : EIATTR_CUDA_API_VERSION
	.align		4
        /*0000*/ 	.byte	0x04, 0x37
        /*0002*/ 	.short	(.L_7 - .L_6)
.L_6:
        /*0004*/ 	.word	0x00000082


	//----- nvinfo : EIATTR_KPARAM_INFO
	.align		4
.L_7:
        /*0008*/ 	.byte	0x04, 0x17
        /*000a*/ 	.short	(.L_9 - .L_8)
.L_8:
        /*000c*/ 	.word	0x00000000
        /*0010*/ 	.short	0x0002
        /*0012*/ 	.short	0x0010
        /*0014*/ 	.byte	0x00, 0xf5, 0x21, 0x00


	//----- nvinfo : EIATTR_KPARAM_INFO
	.align		4
.L_9:
        /*0018*/ 	.byte	0x04, 0x17
        /*001a*/ 	.short	(.L_11 - .L_10)
.L_10:
        /*001c*/ 	.word	0x00000000
        /*0020*/ 	.short	0x0001
        /*0022*/ 	.short	0x0008
        /*0024*/ 	.byte	0x00, 0xf5, 0x21, 0x00


	//----- nvinfo : EIATTR_KPARAM_INFO
	.align		4
.L_11:
        /*0028*/ 	.byte	0x04, 0x17
        /*002a*/ 	.short	(.L_13 - .L_12)
.L_12:
        /*002c*/ 	.word	0x00000000
        /*0030*/ 	.short	0x0000
        /*0032*/ 	.short	0x0000
        /*0034*/ 	.byte	0x00, 0xf5, 0x21, 0x00


	//----- nvinfo : EIATTR_SPARSE_MMA_MASK
	.align		4
.L_13:
        /*0038*/ 	.byte	0x03, 0x50
        /*003a*/ 	.short	0x0000


	//----- nvinfo : EIATTR_MAXREG_COUNT
	.align		4
        /*003c*/ 	.byte	0x03, 0x1b
        /*003e*/ 	.short	0x00ff


	//----- nvinfo : EIATTR_NUM_BARRIERS
	.align		4
        /*0040*/ 	.byte	0x02, 0x4c
        /*0042*/ 	.byte	0x01
	.zero		1


	//----- nvinfo : EIATTR_MERCURY_ISA_VERSION
	.align		4
        /*0044*/ 	.byte	0x03, 0x5f
        /*0046*/ 	.short	0x0101


	//----- nvinfo : EIATTR_VRC_CTA_INIT_COUNT
	.align		4
        /*0048*/ 	.byte	0x02, 0x4a
	.zero		1
	.zero		1


	//----- nvinfo : EIATTR_EXIT_INSTR_OFFSETS
	.align		4
        /*004c*/ 	.byte	0x04, 0x1c
        /*004e*/ 	.short	(.L_15 - .L_14)


	//   ....[0]....
.L_14:
        /*0050*/ 	.word	0x00000140


	//   ....[1]....
        /*0054*/ 	.word	0x000001a0


	//----- nvinfo : EIATTR_CBANK_PARAM_SIZE
	.align		4
.L_15:
        /*0058*/ 	.byte	0x03, 0x19
        /*005a*/ 	.short	0x0018


	//----- nvinfo : EIATTR_PARAM_CBANK
	.align		4
        /*005c*/ 	.byte	0x04, 0x0a
        /*005e*/ 	.short	(.L_17 - .L_16)
	.align		4
.L_16:
        /*0060*/ 	.word	index@(.nv.constant0._Z11dot_productPiS_S_)
        /*0064*/ 	.short	0x0380
        /*0066*/ 	.short	0x0018


	//----- nvinfo : EIATTR_SW_WAR
	.align		4
.L_17:
        /*0068*/ 	.byte	0x04, 0x36
        /*006a*/ 	.short	(.L_19 - .L_18)
.L_18:
        /*006c*/ 	.word	0x00000008
.L_19:


//--------------------- .nv.callgraph             --------------------------
	.section	.nv.callgraph,"",@"SHT_CUDA_CALLGRAPH"
	.align	4
	.sectionentsize	8
	.align		4
        /*0000*/ 	.word	0x00000000
	.align		4
        /*0004*/ 	.word	0xffffffff
	.align		4
        /*0008*/ 	.word	0x00000000
	.align		4
        /*000c*/ 	.word	0xfffffffe
	.align		4
        /*0010*/ 	.word	0x00000000
	.align		4
        /*0014*/ 	.word	0xfffffffd
	.align		4
        /*0018*/ 	.word	0x00000000
	.align		4
        /*001c*/ 	.word	0xfffffffc


//--------------------- .text._Z11dot_productPiS_S_ --------------------------
	.section	.text._Z11dot_productPiS_S_,"ax",@progbits
	.align	128
        .global         _Z11dot_productPiS_S_
        .type           _Z11dot_productPiS_S_,@function
        .size           _Z11dot_productPiS_S_,(.L_x_1 - _Z11dot_productPiS_S_)
        .other          _Z11dot_productPiS_S_,@"STO_CUDA_ENTRY STV_DEFAULT"
_Z11dot_productPiS_S_:
.text._Z11dot_productPiS_S_:
[----:B------:R-:W-:Y:S01]  /*0000*/  LDC R1, c[0x0][0x37c] ;  /* 0x0000df00ff017b82 */ /* 0x000fe20000000800 */
[----:B------:R-:W0:Y:S07]  /*0010*/  S2R R0, SR_TID.X ;  /* 0x0000000000007919 */ /* 0x000e2e0000002100 */
[----:B------:R-:W0:Y:S01]  /*0020*/  S2UR UR4, SR_CTAID.X ;  /* 0x00000000000479c3 */ /* 0x000e220000002500 */
[----:B------:R-:W1:Y:S07]  /*0030*/  LDCU.64 UR6, c[0x0][0x358] ;  /* 0x00006b00ff0677ac */ /* 0x000e6e0008000a00 */
[----:B------:R-:W0:Y:S08]  /*0040*/  LDC R7, c[0x0][0x360] ;  /* 0x0000d800ff077b82 */ /* 0x000e300000000800 */
[----:B------:R-:W2:Y:S08]  /*0050*/  LDC.64 R2, c[0x0][0x380] ;  /* 0x0000e000ff027b82 */ /* 0x000eb00000000a00 */
[----:B------:R-:W3:Y:S01]  /*0060*/  LDC.64 R4, c[0x0][0x388] ;  /* 0x0000e200ff047b82 */ /* 0x000ee20000000a00 */
[----:B0-----:R-:W-:-:S04]  /*0070*/  IMAD R7, R7, UR4, R0 ;  /* 0x0000000407077c24 */ /* 0x001fc8000f8e0200 */
[----:B--2---:R-:W-:-:S06]  /*0080*/  IMAD.WIDE R2, R7, 0x4, R2 ;  /* 0x0000000407027825 */ /* 0x004fcc00078e0202 */
[----:B-1----:R-:W2:Y:S01]  /*0090*/  LDG.E R2, desc[UR6][R2.64] ;  /* 0x0000000602027981 */ /* 0x002ea2000c1e1900 */
[----:B---3--:R-:W-:-:S06]  /*00a0*/  IMAD.WIDE R4, R7, 0x4, R4 ;  /* 0x0000000407047825 */ /* 0x008fcc00078e0204 */
[----:B------:R-:W2:Y:S01]  /*00b0*/  LDG.E R5, desc[UR6][R4.64] ;  /* 0x0000000604057981 */ /* 0x000ea2000c1e1900 */
[----:B------:R-:W0:Y:S01]  /*00c0*/  S2UR UR5, SR_CgaCtaId ;  /* 0x00000000000579c3 */ /* 0x000e220000008800 */
[----:B------:R-:W-:Y:S01]  /*00d0*/  UMOV UR4, 0x400 ;  /* 0x0000040000047882 */ /* 0x000fe20000000000 */
[----:B------:R-:W-:Y:S01]  /*00e0*/  ISETP.NE.AND P0, PT, R0, RZ, PT ;  /* 0x000000ff0000720c */ /* 0x000fe20003f05270 */
[----:B0-----:R-:W-:-:S06]  /*00f0*/  ULEA UR4, UR5, UR4, 0x18 ;  /* 0x0000000405047291 */ /* 0x001fcc000f8ec0ff */
[----:B------:R-:W-:Y:S01]  /*0100*/  LEA R7, R0, UR4, 0x2 ;  /* 0x0000000400077c11 */ /* 0x000fe2000f8e10ff */
[----:B--2---:R-:W-:-:S05]  /*0110*/  IMAD R0, R2, R5, RZ ;  /* 0x0000000502007224 */ /* 0x004fca00078e02ff */
[----:B------:R0:W-:Y:S01]  /*0120*/  STS [R7], R0 ;  /* 0x0000000007007388 */ /* 0x0001e20000000800 */
[----:B------:R-:W-:Y:S06]  /*0130*/  BAR.SYNC.DEFER_BLOCKING 0x0 ;  /* 0x0000000000007b1d */ /* 0x000fec0000010000 */
[----:B------:R-:W-:Y:S05]  /*0140*/  @P0 EXIT ;  /* 0x000000000000094d */ /* 0x000fea0003800000 */
[----:B0-----:R-:W0:Y:S01]  /*0150*/  LDS.128 R4, [UR4] ;  /* 0x00000004ff047984 */ /* 0x001e220008000c00 */
[----:B------:R-:W1:Y:S01]  /*0160*/  LDC.64 R2, c[0x0][0x390] ;  /* 0x0000e400ff027b82 */ /* 0x000e620000000a00 */
[----:B0-----:R-:W-:-:S04]  /*0170*/  IADD3 R4, PT, PT, R6, R5, R4 ;  /* 0x0000000506047210 */ /* 0x001fc80007ffe004 */
[----:B------:R-:W-:-:S05]  /*0180*/  IADD3 R7, PT, PT, R4, R7, RZ ;  /* 0x0000000704077210 */ /* 0x000fca0007ffe0ff */
[----:B-1----:R-:W-:Y:S01]  /*0190*/  REDG.E.ADD.STRONG.GPU desc[UR6][R2.64], R7 ;  /* 0x000000070200798e */ /* 0x002fe2000c12e106 */
[----:B------:R-:W-:Y:S05]  /*01a0*/  EXIT ;  /* 0x000000000000794d */ /* 0x000fea0003800000 */
.L_x_0:
[----:B------:R-:W-:-:S00]  /*01b0*/  BRA `(.L_x_0) ;  /* 0xfffffffc00fc7947 */ /* 0x000fc0000383ffff */
[----:B------:R-:W-:-:S00]  /*01c0*/  NOP ;  /* 0x0000000000007918 */ /* 0x000fc00000000000 */
        /* <DEDUP_REMOVED lines=11> */
.L_x_1:


//--------------------- .nv.shared._Z11dot_productPiS_S_ --------------------------
	.section	.nv.shared._Z11dot_productPiS_S_,"aw",@nobits
	.sectionflags	@""
	.align	4
.nv.shared._Z11dot_productPiS_S_:
	.zero		1040


//--------------------- .nv.shared.reserved.0     --------------------------
	.section	.nv.shared.reserved.0,"aw",@nobits
	.weak		__nv_reservedSMEM_offset_0_alias
	.size		__nv_reservedSMEM_offset_0_alias, 0, 64
	.other		__nv_reservedSMEM_offset_0_alias,@"STO_CUDA_RESERVED_SHARED STV_DEFAULT"
__nv_reservedSMEM_offset_0_alias:
	.zero		0
	.zero		64


//--------------------- .nv.constant0._Z11dot_productPiS_S_ --------------------------
	.section	.nv.constant0._Z11dot_productPiS_S_,"a",@progbits
	.sectionflags	@""
	.align	4
.nv.constant0._Z11dot_productPiS_S_:
	.zero		920


//--------------------- SYMBOLS --------------------------

	.type		.nv.reservedSmem.offset0,@object
	.size		.nv.reservedSmem.offset0,0x4
	.type		.nv.reservedSmem.cap,@object
	.size		.nv.reservedSmem.cap,0x4
